//
// Generated by NVIDIA NVVM Compiler
//
// Compiler Build ID: CL-36424714
// Cuda compilation tools, release 13.0, V13.0.88
// Based on NVVM 20.0.0
//

.version 9.0
.target sm_100
.address_size 64

	// .globl	_Z4fillPfm

.visible .entry _Z4fillPfm(
	.param .u64 .ptr .align 1 _Z4fillPfm_param_0,
	.param .u64 _Z4fillPfm_param_1
)
{
	.reg .pred 	%p<2>;
	.reg .b32 	%r<3>;
	.reg .b64 	%rd<7>;

	ld.param.u64 	%rd2, [_Z4fillPfm_param_0];
	ld.param.u64 	%rd3, [_Z4fillPfm_param_1];
	mov.u32 	%r1, %tid.x;
	cvt.u64.u32 	%rd1, %r1;
	setp.le.u64 	%p1, %rd3, %rd1;
	@%p1 bra 	$L__BB0_2;
	cvta.to.global.u64 	%rd4, %rd2;
	shl.b64 	%rd5, %rd1, 2;
	add.s64 	%rd6, %rd4, %rd5;
	mov.b32 	%r2, 1065353216;
	st.global.u32 	[%rd6], %r2;
$L__BB0_2:
	ret;

}


// ===== COMPILED SASS (sm_100) =====

	.target	sm_100

	.elftype	@"ET_EXEC"


//--------------------- .note.nv.tkinfo           --------------------------
	.section	.note.nv.tkinfo,"",@"SHT_NOTE"
	.sectionflags	@"SHF_NOTE_NV_TKINFO"
	.tkinfo
        /*0018*/ 	.word	0x00000002
        /*0030*/ 	.string	""
        /*0030*/ 	.string	"ptxas"
        /*0030*/ 	.string	"Cuda compilation tools, release 13.0, V13.0.88"
        /*0030*/ 	.string	"Build cuda_13.0.r13.0/compiler.36424714_0"
        /*0030*/ 	.string	"-arch sm_100 -m 64 "



//--------------------- .note.nv.cuinfo           --------------------------
	.section	.note.nv.cuinfo,"",@"SHT_NOTE"
	.sectionflags	@"SHF_NOTE_NV_CUINFO"
        /*0018*/ 	.short	0x0002
        /*001a*/ 	.short	0x0064
        /*001c*/ 	.short	0x0082
	.zero		2


//--------------------- .nv.info                  --------------------------
	.section	.nv.info,"",@"SHT_CUDA_INFO"
	.align	4


	//----- nvinfo : EIATTR_REGCOUNT
	.align		4
        /*0000*/ 	.byte	0x04, 0x2f
        /*0002*/ 	.short	(.L_1 - .L_0)
	.align		4
.L_0:
        /*0004*/ 	.word	index@(_Z4fillPfm)
        /*0008*/ 	.word	0x00000008


	//----- nvinfo : EIATTR_FRAME_SIZE
	.align		4
.L_1:
        /*000c*/ 	.byte	0x04, 0x11
        /*000e*/ 	.short	(.L_3 - .L_2)
	.align		4
.L_2:
        /*0010*/ 	.word	index@(_Z4fillPfm)
        /*0014*/ 	.word	0x00000000


	//----- nvinfo : EIATTR_MIN_STACK_SIZE
	.align		4
.L_3:
        /*0018*/ 	.byte	0x04, 0x12
        /*001a*/ 	.short	(.L_5 - .L_4)
	.align		4
.L_4:
        /*001c*/ 	.word	index@(_Z4fillPfm)
        /*0020*/ 	.word	0x00000000
.L_5:


//--------------------- .nv.compat                --------------------------
	.section	.nv.compat,"",@"SHT_CUDA_COMPAT_INFO"
	.align	4
        /*0000*/ 	.byte	0x02, 0x09, 0x00, 0x00, 0x02, 0x02, 0x01, 0x00, 0x02, 0x05, 0x05, 0x00, 0x03, 0x07, 0x01, 0x01
        /*0010*/ 	.byte	0x02, 0x03, 0x00, 0x00, 0x02, 0x06, 0x01, 0x00, 0x04, 0x0b, 0x08, 0x00, 0x09, 0x00, 0x00, 0x00
        /*0020*/ 	.byte	0x00, 0x00, 0x00, 0x00


//--------------------- .nv.info._Z4fillPfm       --------------------------
	.section	.nv.info._Z4fillPfm,"",@"SHT_CUDA_INFO"
	.sectionflags	@""
	.align	4


	//----- nvinfo : EIATTR_CUDA_API_VERSION
	.align		4
        /*0000*/ 	.byte	0x04, 0x37
        /*0002*/ 	.short	(.L_7 - .L_6)
.L_6:
        /*0004*/ 	.word	0x00000082


	//----- nvinfo : EIATTR_KPARAM_INFO
	.align		4
.L_7:
        /*0008*/ 	.byte	0x04, 0x17
        /*000a*/ 	.short	(.L_9 - .L_8)
.L_8:
        /*000c*/ 	.word	0x00000000
        /*0010*/ 	.short	0x0001
        /*0012*/ 	.short	0x0008
        /*0014*/ 	.byte	0x00, 0xf0, 0x21, 0x00


	//----- nvinfo : EIATTR_KPARAM_INFO
	.align		4
.L_9:
        /*0018*/ 	.byte	0x04, 0x17
        /*001a*/ 	.short	(.L_11 - .L_10)
.L_10:
        /*001c*/ 	.word	0x00000000
        /*0020*/ 	.short	0x0000
        /*0022*/ 	.short	0x0000
        /*0024*/ 	.byte	0x00, 0xf5, 0x21, 0x00


	//----- nvinfo : EIATTR_SPARSE_MMA_MASK
	.align		4
.L_11:
        /*0028*/ 	.byte	0x03, 0x50
        /*002a*/ 	.short	0x0000


	//----- nvinfo : EIATTR_MAXREG_COUNT
	.align		4
        /*002c*/ 	.byte	0x03, 0x1b
        /*002e*/ 	.short	0x00ff


	//----- nvinfo : EIATTR_MERCURY_ISA_VERSION
	.align		4
        /*0030*/ 	.byte	0x03, 0x5f
        /*0032*/ 	.short	0x0101


	//----- nvinfo : EIATTR_VRC_CTA_INIT_COUNT
	.align		4
        /*0034*/ 	.byte	0x02, 0x4a
	.zero		1
	.zero		1


	//----- nvinfo : EIATTR_EXIT_INSTR_OFFSETS
	.align		4
        /*0038*/ 	.byte	0x04, 0x1c
        /*003a*/ 	.short	(.L_13 - .L_12)


	//   ....[0]....
.L_12:
        /*003c*/ 	.word	0x00000050


	//   ....[1]....
        /*0040*/ 	.word	0x000000c0


	//----- nvinfo : EIATTR_CBANK_PARAM_SIZE
	.align		4
.L_13:
        /*0044*/ 	.byte	0x03, 0x19
        /*0046*/ 	.short	0x0010


	//----- nvinfo : EIATTR_PARAM_CBANK
	.align		4
        /*0048*/ 	.byte	0x04, 0x0a
        /*004a*/ 	.short	(.L_15 - .L_14)
	.align		4
.L_14:
        /*004c*/ 	.word	index@(.nv.constant0._Z4fillPfm)
        /*0050*/ 	.short	0x0380
        /*0052*/ 	.short	0x0010


	//----- nvinfo : EIATTR_SW_WAR
	.align		4
.L_15:
        /*0054*/ 	.byte	0x04, 0x36
        /*0056*/ 	.short	(.L_17 - .L_16)
.L_16:
        /*0058*/ 	.word	0x00000008
.L_17:


//--------------------- .nv.callgraph             --------------------------
	.section	.nv.callgraph,"",@"SHT_CUDA_CALLGRAPH"
	.align	4
	.sectionentsize	8
	.align		4
        /*0000*/ 	.word	0x00000000
	.align		4
        /*0004*/ 	.word	0xffffffff
	.align		4
        /*0008*/ 	.word	0x00000000
	.align		4
        /*000c*/ 	.word	0xfffffffe
	.align		4
        /*0010*/ 	.word	0x00000000
	.align		4
        /*0014*/ 	.word	0xfffffffd
	.align		4
        /*0018*/ 	.word	0x00000000
	.align		4
        /*001c*/ 	.word	0xfffffffc


//--------------------- .text._Z4fillPfm          --------------------------
	.section	.text._Z4fillPfm,"ax",@progbits
	.align	128
        .global         _Z4fillPfm
        .type           _Z4fillPfm,@function
        .size           _Z4fillPfm,(.L_x_1 - _Z4fillPfm)
        .other          _Z4fillPfm,@"STO_CUDA_ENTRY STV_DEFAULT"
_Z4fillPfm:
.text._Z4fillPfm:
[----:B------:R-:W-:Y:S01]  /*0000*/  LDC R1, c[0x0][0x37c] ;  /* 0x0000df00ff017b82 */ /* 0x000fe20000000800 */
[----:B------:R-:W0:Y:S01]  /*0010*/  S2R R0, SR_TID.X ;  /* 0x0000000000007919 */ /* 0x000e220000002100 */
[----:B------:R-:W0:Y:S02]  /*0020*/  LDCU.64 UR4, c[0x0][0x388] ;  /* 0x00007100ff0477ac */ /* 0x000e240008000a00 */
[----:B0-----:R-:W-:-:S04]  /*0030*/  ISETP.GE.U32.AND P0, PT, R0, UR4, PT ;  /* 0x0000000400007c0c */ /* 0x001fc8000bf06070 */
[----:B------:R-:W-:-:S13]  /*0040*/  ISETP.GE.U32.AND.EX P0, PT, RZ, UR5, PT, P0 ;  /* 0x00000005ff007c0c */ /* 0x000fda000bf06100 */
[----:B------:R-:W-:Y:S05]  /*0050*/  @P0 EXIT ;  /* 0x000000000000094d */ /* 0x000fea0003800000 */
[----:B------:R-:W0:Y:S01]  /*0060*/  LDCU.64 UR6, c[0x0][0x380] ;  /* 0x00007000ff0677ac */ /* 0x000e220008000a00 */
[----:B------:R-:W-:Y:S01]  /*0070*/  IMAD.MOV.U32 R5, RZ, RZ, 0x3f800000 ;  /* 0x3f800000ff057424 */ /* 0x000fe200078e00ff */
[----:B------:R-:W1:Y:S01]  /*0080*/  LDCU.64 UR4, c[0x0][0x358] ;  /* 0x00006b00ff0477ac */ /* 0x000e620008000a00 */
[----:B0-----:R-:W-:-:S04]  /*0090*/  LEA R2, P0, R0, UR6, 0x2 ;  /* 0x0000000600027c11 */ /* 0x001fc8000f8010ff */
[----:B------:R-:W-:-:S05]  /*00a0*/  LEA.HI.X R3, R0, UR7, RZ, 0x2, P0 ;  /* 0x0000000700037c11 */ /* 0x000fca00080f14ff */
[----:B-1----:R-:W-:Y:S01]  /*00b0*/  STG.E desc[UR4][R2.64], R5 ;  /* 0x0000000502007986 */ /* 0x002fe2000c101904 */
[----:B------:R-:W-:Y:S05]  /*00c0*/  EXIT ;  /* 0x000000000000794d */ /* 0x000fea0003800000 */
.L_x_0:
[----:B------:R-:W-:-:S00]  /*00d0*/  BRA `(.L_x_0) ;  /* 0xfffffffc00fc7947 */ /* 0x000fc0000383ffff */
[----:B------:R-:W-:-:S00]  /*00e0*/  NOP ;  /* 0x0000000000007918 */ /* 0x000fc00000000000 */
        /* <DEDUP_REMOVED lines=9> */
.L_x_1:


//--------------------- .nv.shared.reserved.0     --------------------------
	.section	.nv.shared.reserved.0,"aw",@nobits
	.weak		__nv_reservedSMEM_offset_0_alias
	.size		__nv_reservedSMEM_offset_0_alias, 0, 64
	.other		__nv_reservedSMEM_offset_0_alias,@"STO_CUDA_RESERVED_SHARED STV_DEFAULT"
__nv_reservedSMEM_offset_0_alias:
	.zero		0
	.zero		64


//--------------------- .nv.constant0._Z4fillPfm  --------------------------
	.section	.nv.constant0._Z4fillPfm,"a",@progbits
	.sectionflags	@""
	.align	4
.nv.constant0._Z4fillPfm:
	.zero		912


//--------------------- SYMBOLS --------------------------

	.type		.nv.reservedSmem.offset0,@object
	.size		.nv.reservedSmem.offset0,0x4
